//
// Generated by NVIDIA NVVM Compiler
//
// Compiler Build ID: CL-36424714
// Cuda compilation tools, release 13.0, V13.0.88
// Based on NVVM 20.0.0
//

.version 9.0
.target sm_100
.address_size 64

	// .globl	_Z17rotateImageKernelPKhPhiiffii

.visible .entry _Z17rotateImageKernelPKhPhiiffii(
	.param .u64 .ptr .align 1 _Z17rotateImageKernelPKhPhiiffii_param_0,
	.param .u64 .ptr .align 1 _Z17rotateImageKernelPKhPhiiffii_param_1,
	.param .u32 _Z17rotateImageKernelPKhPhiiffii_param_2,
	.param .u32 _Z17rotateImageKernelPKhPhiiffii_param_3,
	.param .f32 _Z17rotateImageKernelPKhPhiiffii_param_4,
	.param .f32 _Z17rotateImageKernelPKhPhiiffii_param_5,
	.param .u32 _Z17rotateImageKernelPKhPhiiffii_param_6,
	.param .u32 _Z17rotateImageKernelPKhPhiiffii_param_7
)
{
	.reg .pred 	%p<13>;
	.reg .b16 	%rs<3>;
	.reg .b32 	%r<22>;
	.reg .b32 	%f<14>;
	.reg .b64 	%rd<11>;

	ld.param.u64 	%rd2, [_Z17rotateImageKernelPKhPhiiffii_param_0];
	ld.param.u64 	%rd3, [_Z17rotateImageKernelPKhPhiiffii_param_1];
	ld.param.u32 	%r5, [_Z17rotateImageKernelPKhPhiiffii_param_2];
	ld.param.u32 	%r9, [_Z17rotateImageKernelPKhPhiiffii_param_3];
	ld.param.f32 	%f1, [_Z17rotateImageKernelPKhPhiiffii_param_4];
	ld.param.f32 	%f2, [_Z17rotateImageKernelPKhPhiiffii_param_5];
	ld.param.u32 	%r7, [_Z17rotateImageKernelPKhPhiiffii_param_6];
	ld.param.u32 	%r8, [_Z17rotateImageKernelPKhPhiiffii_param_7];
	cvta.to.global.u64 	%rd1, %rd3;
	mov.u32 	%r10, %ctaid.x;
	mov.u32 	%r11, %ntid.x;
	mov.u32 	%r12, %tid.x;
	mad.lo.s32 	%r1, %r10, %r11, %r12;
	mov.u32 	%r13, %ctaid.y;
	mov.u32 	%r14, %ntid.y;
	mov.u32 	%r15, %tid.y;
	mad.lo.s32 	%r16, %r13, %r14, %r15;
	setp.ge.s32 	%p1, %r1, %r5;
	setp.ge.s32 	%p2, %r16, %r9;
	or.pred  	%p3, %p1, %p2;
	@%p3 bra 	$L__BB0_4;
	sub.s32 	%r17, %r1, %r7;
	cvt.rn.f32.s32 	%f3, %r17;
	sub.s32 	%r18, %r16, %r8;
	cvt.rn.f32.s32 	%f4, %r18;
	mul.f32 	%f5, %f2, %f4;
	fma.rn.f32 	%f6, %f1, %f3, %f5;
	cvt.rn.f32.s32 	%f7, %r7;
	add.f32 	%f8, %f6, %f7;
	cvt.rzi.s32.f32 	%r3, %f8;
	mul.f32 	%f9, %f1, %f4;
	mul.f32 	%f10, %f2, %f3;
	sub.f32 	%f11, %f9, %f10;
	cvt.rn.f32.s32 	%f12, %r8;
	add.f32 	%f13, %f11, %f12;
	cvt.rzi.s32.f32 	%r4, %f13;
	setp.gt.s32 	%p4, %r3, -1;
	setp.lt.s32 	%p5, %r3, %r5;
	and.pred  	%p6, %p4, %p5;
	setp.gt.s32 	%p7, %r4, -1;
	setp.lt.s32 	%p8, %r4, %r9;
	and.pred  	%p9, %p7, %p8;
	and.pred  	%p11, %p6, %p9;
	not.pred 	%p12, %p11;
	@%p12 bra 	$L__BB0_3;
	mad.lo.s32 	%r20, %r4, %r5, %r3;
	cvt.s64.s32 	%rd6, %r20;
	cvta.to.global.u64 	%rd7, %rd2;
	add.s64 	%rd8, %rd7, %rd6;
	ld.global.u8 	%rs2, [%rd8];
	mad.lo.s32 	%r21, %r5, %r16, %r1;
	cvt.s64.s32 	%rd9, %r21;
	add.s64 	%rd10, %rd1, %rd9;
	st.global.u8 	[%rd10], %rs2;
	bra.uni 	$L__BB0_4;
$L__BB0_3:
	mad.lo.s32 	%r19, %r5, %r16, %r1;
	cvt.s64.s32 	%rd4, %r19;
	add.s64 	%rd5, %rd1, %rd4;
	mov.b16 	%rs1, 0;
	st.global.u8 	[%rd5], %rs1;
$L__BB0_4:
	ret;

}


// ===== COMPILED SASS (sm_100) =====

	.target	sm_100

	.elftype	@"ET_EXEC"


//--------------------- .note.nv.tkinfo           --------------------------
	.section	.note.nv.tkinfo,"",@"SHT_NOTE"
	.sectionflags	@"SHF_NOTE_NV_TKINFO"
	.tkinfo
        /*0018*/ 	.word	0x00000002
        /*0030*/ 	.string	""
        /*0030*/ 	.string	"ptxas"
        /*0030*/ 	.string	"Cuda compilation tools, release 13.0, V13.0.88"
        /*0030*/ 	.string	"Build cuda_13.0.r13.0/compiler.36424714_0"
        /*0030*/ 	.string	"-arch sm_100 -m 64 "



//--------------------- .note.nv.cuinfo           --------------------------
	.section	.note.nv.cuinfo,"",@"SHT_NOTE"
	.sectionflags	@"SHF_NOTE_NV_CUINFO"
        /*0018*/ 	.short	0x0002
        /*001a*/ 	.short	0x0064
        /*001c*/ 	.short	0x0082
	.zero		2


//--------------------- .nv.info                  --------------------------
	.section	.nv.info,"",@"SHT_CUDA_INFO"
	.align	4


	//----- nvinfo : EIATTR_REGCOUNT
	.align		4
        /*0000*/ 	.byte	0x04, 0x2f
        /*0002*/ 	.short	(.L_1 - .L_0)
	.align		4
.L_0:
        /*0004*/ 	.word	index@(_Z17rotateImageKernelPKhPhiiffii)
        /*0008*/ 	.word	0x0000000c


	//----- nvinfo : EIATTR_FRAME_SIZE
	.align		4
.L_1:
        /*000c*/ 	.byte	0x04, 0x11
        /*000e*/ 	.short	(.L_3 - .L_2)
	.align		4
.L_2:
        /*0010*/ 	.word	index@(_Z17rotateImageKernelPKhPhiiffii)
        /*0014*/ 	.word	0x00000000


	//----- nvinfo : EIATTR_MIN_STACK_SIZE
	.align		4
.L_3:
        /*0018*/ 	.byte	0x04, 0x12
        /*001a*/ 	.short	(.L_5 - .L_4)
	.align		4
.L_4:
        /*001c*/ 	.word	index@(_Z17rotateImageKernelPKhPhiiffii)
        /*0020*/ 	.word	0x00000000
.L_5:


//--------------------- .nv.compat                --------------------------
	.section	.nv.compat,"",@"SHT_CUDA_COMPAT_INFO"
	.align	4
        /*0000*/ 	.byte	0x02, 0x09, 0x00, 0x00, 0x02, 0x02, 0x01, 0x00, 0x02, 0x05, 0x05, 0x00, 0x03, 0x07, 0x01, 0x01
        /*0010*/ 	.byte	0x02, 0x03, 0x00, 0x00, 0x02, 0x06, 0x01, 0x00, 0x04, 0x0b, 0x08, 0x00, 0x09, 0x00, 0x00, 0x00
        /*0020*/ 	.byte	0x00, 0x00, 0x00, 0x00


//--------------------- .nv.info._Z17rotateImageKernelPKhPhiiffii --------------------------
	.section	.nv.info._Z17rotateImageKernelPKhPhiiffii,"",@"SHT_CUDA_INFO"
	.sectionflags	@""
	.align	4


	//----- nvinfo : EIATTR_CUDA_API_VERSION
	.align		4
        /*0000*/ 	.byte	0x04, 0x37
        /*0002*/ 	.short	(.L_7 - .L_6)
.L_6:
        /*0004*/ 	.word	0x00000082


	//----- nvinfo : EIATTR_KPARAM_INFO
	.align		4
.L_7:
        /*0008*/ 	.byte	0x04, 0x17
        /*000a*/ 	.short	(.L_9 - .L_8)
.L_8:
        /*000c*/ 	.word	0x00000000
        /*0010*/ 	.short	0x0007
        /*0012*/ 	.short	0x0024
        /*0014*/ 	.byte	0x00, 0xf0, 0x11, 0x00


	//----- nvinfo : EIATTR_KPARAM_INFO
	.align		4
.L_9:
        /*0018*/ 	.byte	0x04, 0x17
        /*001a*/ 	.short	(.L_11 - .L_10)
.L_10:
        /*001c*/ 	.word	0x00000000
        /*0020*/ 	.short	0x0006
        /*0022*/ 	.short	0x0020
        /*0024*/ 	.byte	0x00, 0xf0, 0x11, 0x00


	//----- nvinfo : EIATTR_KPARAM_INFO
	.align		4
.L_11:
        /*0028*/ 	.byte	0x04, 0x17
        /*002a*/ 	.short	(.L_13 - .L_12)
.L_12:
        /*002c*/ 	.word	0x00000000
        /*0030*/ 	.short	0x0005
        /*0032*/ 	.short	0x001c
        /*0034*/ 	.byte	0x00, 0xf0, 0x11, 0x00


	//----- nvinfo : EIATTR_KPARAM_INFO
	.align		4
.L_13:
        /*0038*/ 	.byte	0x04, 0x17
        /*003a*/ 	.short	(.L_15 - .L_14)
.L_14:
        /*003c*/ 	.word	0x00000000
        /*0040*/ 	.short	0x0004
        /*0042*/ 	.short	0x0018
        /*0044*/ 	.byte	0x00, 0xf0, 0x11, 0x00


	//----- nvinfo : EIATTR_KPARAM_INFO
	.align		4
.L_15:
        /*0048*/ 	.byte	0x04, 0x17
        /*004a*/ 	.short	(.L_17 - .L_16)
.L_16:
        /*004c*/ 	.word	0x00000000
        /*0050*/ 	.short	0x0003
        /*0052*/ 	.short	0x0014
        /*0054*/ 	.byte	0x00, 0xf0, 0x11, 0x00


	//----- nvinfo : EIATTR_KPARAM_INFO
	.align		4
.L_17:
        /*0058*/ 	.byte	0x04, 0x17
        /*005a*/ 	.short	(.L_19 - .L_18)
.L_18:
        /*005c*/ 	.word	0x00000000
        /*0060*/ 	.short	0x0002
        /*0062*/ 	.short	0x0010
        /*0064*/ 	.byte	0x00, 0xf0, 0x11, 0x00


	//----- nvinfo : EIATTR_KPARAM_INFO
	.align		4
.L_19:
        /*0068*/ 	.byte	0x04, 0x17
        /*006a*/ 	.short	(.L_21 - .L_20)
.L_20:
        /*006c*/ 	.word	0x00000000
        /*0070*/ 	.short	0x0001
        /*0072*/ 	.short	0x0008
        /*0074*/ 	.byte	0x00, 0xf5, 0x21, 0x00


	//----- nvinfo : EIATTR_KPARAM_INFO
	.align		4
.L_21:
        /*0078*/ 	.byte	0x04, 0x17
        /*007a*/ 	.short	(.L_23 - .L_22)
.L_22:
        /*007c*/ 	.word	0x00000000
        /*0080*/ 	.short	0x0000
        /*0082*/ 	.short	0x0000
        /*0084*/ 	.byte	0x00, 0xf5, 0x21, 0x00


	//----- nvinfo : EIATTR_SPARSE_MMA_MASK
	.align		4
.L_23:
        /*0088*/ 	.byte	0x03, 0x50
        /*008a*/ 	.short	0x0000


	//----- nvinfo : EIATTR_MAXREG_COUNT
	.align		4
        /*008c*/ 	.byte	0x03, 0x1b
        /*008e*/ 	.short	0x00ff


	//----- nvinfo : EIATTR_MERCURY_ISA_VERSION
	.align		4
        /*0090*/ 	.byte	0x03, 0x5f
        /*0092*/ 	.short	0x0101


	//----- nvinfo : EIATTR_VRC_CTA_INIT_COUNT
	.align		4
        /*0094*/ 	.byte	0x02, 0x4a
	.zero		1
	.zero		1


	//----- nvinfo : EIATTR_EXIT_INSTR_OFFSETS
	.align		4
        /*0098*/ 	.byte	0x04, 0x1c
        /*009a*/ 	.short	(.L_25 - .L_24)


	//   ....[0]....
.L_24:
        /*009c*/ 	.word	0x000000c0


	//   ....[1]....
        /*00a0*/ 	.word	0x000002d0


	//   ....[2]....
        /*00a4*/ 	.word	0x00000330


	//----- nvinfo : EIATTR_CRS_STACK_SIZE
	.align		4
.L_25:
        /*00a8*/ 	.byte	0x04, 0x1e
        /*00aa*/ 	.short	(.L_27 - .L_26)
.L_26:
        /*00ac*/ 	.word	0x00000000


	//----- nvinfo : EIATTR_CBANK_PARAM_SIZE
	.align		4
.L_27:
        /*00b0*/ 	.byte	0x03, 0x19
        /*00b2*/ 	.short	0x0028


	//----- nvinfo : EIATTR_PARAM_CBANK
	.align		4
        /*00b4*/ 	.byte	0x04, 0x0a
        /*00b6*/ 	.short	(.L_29 - .L_28)
	.align		4
.L_28:
        /*00b8*/ 	.word	index@(.nv.constant0._Z17rotateImageKernelPKhPhiiffii)
        /*00bc*/ 	.short	0x0380
        /*00be*/ 	.short	0x0028


	//----- nvinfo : EIATTR_SW_WAR
	.align		4
.L_29:
        /*00c0*/ 	.byte	0x04, 0x36
        /*00c2*/ 	.short	(.L_31 - .L_30)
.L_30:
        /*00c4*/ 	.word	0x00000008
.L_31:


//--------------------- .nv.callgraph             --------------------------
	.section	.nv.callgraph,"",@"SHT_CUDA_CALLGRAPH"
	.align	4
	.sectionentsize	8
	.align		4
        /*0000*/ 	.word	0x00000000
	.align		4
        /*0004*/ 	.word	0xffffffff
	.align		4
        /*0008*/ 	.word	0x00000000
	.align		4
        /*000c*/ 	.word	0xfffffffe
	.align		4
        /*0010*/ 	.word	0x00000000
	.align		4
        /*0014*/ 	.word	0xfffffffd
	.align		4
        /*0018*/ 	.word	0x00000000
	.align		4
        /*001c*/ 	.word	0xfffffffc


//--------------------- .text._Z17rotateImageKernelPKhPhiiffii --------------------------
	.section	.text._Z17rotateImageKernelPKhPhiiffii,"ax",@progbits
	.align	128
        .global         _Z17rotateImageKernelPKhPhiiffii
        .type           _Z17rotateImageKernelPKhPhiiffii,@function
        .size           _Z17rotateImageKernelPKhPhiiffii,(.L_x_2 - _Z17rotateImageKernelPKhPhiiffii)
        .other          _Z17rotateImageKernelPKhPhiiffii,@"STO_CUDA_ENTRY STV_DEFAULT"
_Z17rotateImageKernelPKhPhiiffii:
.text._Z17rotateImageKernelPKhPhiiffii:
[----:B------:R-:W-:Y:S01]  /*0000*/  LDC R1, c[0x0][0x37c] ;  /* 0x0000df00ff017b82 */ /* 0x000fe20000000800 */
[----:B------:R-:W0:Y:S07]  /*0010*/  S2R R2, SR_TID.Y ;  /* 0x0000000000027919 */ /* 0x000e2e0000002200 */
[----:B------:R-:W1:Y:S01]  /*0020*/  LDC R0, c[0x0][0x360] ;  /* 0x0000d800ff007b82 */ /* 0x000e620000000800 */
[----:B------:R-:W2:Y:S01]  /*0030*/  LDCU.64 UR6, c[0x0][0x390] ;  /* 0x00007200ff0677ac */ /* 0x000ea20008000a00 */
[----:B------:R-:W1:Y:S06]  /*0040*/  S2R R3, SR_TID.X ;  /* 0x0000000000037919 */ /* 0x000e6c0000002100 */
[----:B------:R-:W0:Y:S08]  /*0050*/  S2UR UR5, SR_CTAID.Y ;  /* 0x00000000000579c3 */ /* 0x000e300000002600 */
[----:B------:R-:W0:Y:S08]  /*0060*/  LDC R5, c[0x0][0x364] ;  /* 0x0000d900ff057b82 */ /* 0x000e300000000800 */
[----:B------:R-:W1:Y:S01]  /*0070*/  S2UR UR4, SR_CTAID.X ;  /* 0x00000000000479c3 */ /* 0x000e620000002500 */
[----:B0-----:R-:W-:-:S05]  /*0080*/  IMAD R5, R5, UR5, R2 ;  /* 0x0000000505057c24 */ /* 0x001fca000f8e0202 */
[----:B--2---:R-:W-:Y:S01]  /*0090*/  ISETP.GE.AND P0, PT, R5, UR7, PT ;  /* 0x0000000705007c0c */ /* 0x004fe2000bf06270 */
[----:B-1----:R-:W-:-:S05]  /*00a0*/  IMAD R0, R0, UR4, R3 ;  /* 0x0000000400007c24 */ /* 0x002fca000f8e0203 */
[----:B------:R-:W-:-:S13]  /*00b0*/  ISETP.GE.OR P0, PT, R0, UR6, P0 ;  /* 0x0000000600007c0c */ /* 0x000fda0008706670 */
[----:B------:R-:W-:Y:S05]  /*00c0*/  @P0 EXIT ;  /* 0x000000000000094d */ /* 0x000fea0003800000 */
[----:B------:R-:W0:Y:S01]  /*00d0*/  LDCU.64 UR4, c[0x0][0x3a0] ;  /* 0x00007400ff0477ac */ /* 0x000e220008000a00 */
[----:B------:R-:W1:Y:S01]  /*00e0*/  LDCU.64 UR8, c[0x0][0x398] ;  /* 0x00007300ff0877ac */ /* 0x000e620008000a00 */
[----:B0-----:R-:W-:Y:S01]  /*00f0*/  VIADD R3, R5, -UR5 ;  /* 0x8000000505037c36 */ /* 0x001fe20008000000 */
[----:B------:R-:W-:Y:S01]  /*0100*/  I2FP.F32.S32 R4, UR4 ;  /* 0x0000000400047c45 */ /* 0x000fe20008201400 */
[----:B------:R-:W-:Y:S01]  /*0110*/  VIADD R2, R0, -UR4 ;  /* 0x8000000400027c36 */ /* 0x000fe20008000000 */
[----:B------:R-:W-:Y:S01]  /*0120*/  I2FP.F32.S32 R9, UR5 ;  /* 0x0000000500097c45 */ /* 0x000fe20008201400 */
[----:B------:R-:W0:Y:S01]  /*0130*/  LDCU.64 UR4, c[0x0][0x358] ;  /* 0x00006b00ff0477ac */ /* 0x000e220008000a00 */
[----:B------:R-:W-:Y:S02]  /*0140*/  I2FP.F32.S32 R3, R3 ;  /* 0x0000000300037245 */ /* 0x000fe40000201400 */
[----:B------:R-:W-:-:S03]  /*0150*/  I2FP.F32.S32 R2, R2 ;  /* 0x0000000200027245 */ /* 0x000fc60000201400 */
[----:B-1----:R-:W-:-:S04]  /*0160*/  FMUL R7, R3, UR9 ;  /* 0x0000000903077c20 */ /* 0x002fc80008400000 */
[C---:B------:R-:W-:Y:S01]  /*0170*/  FFMA R7, R2.reuse, UR8, R7 ;  /* 0x0000000802077c23 */ /* 0x040fe20008000007 */
[----:B------:R-:W-:-:S03]  /*0180*/  FMUL R2, R2, UR9 ;  /* 0x0000000902027c20 */ /* 0x000fc60008400000 */
[----:B------:R-:W-:Y:S01]  /*0190*/  FADD R4, R7, R4 ;  /* 0x0000000407047221 */ /* 0x000fe20000000000 */
[----:B------:R-:W-:-:S04]  /*01a0*/  FFMA R2, R3, UR8, -R2 ;  /* 0x0000000803027c23 */ /* 0x000fc80008000802 */
[----:B------:R-:W-:Y:S01]  /*01b0*/  FADD R2, R2, R9 ;  /* 0x0000000902027221 */ /* 0x000fe20000000000 */
[----:B------:R-:W1:Y:S08]  /*01c0*/  F2I.TRUNC.NTZ R4, R4 ;  /* 0x0000000400047305 */ /* 0x000e70000020f100 */
[----:B------:R-:W2:Y:S01]  /*01d0*/  F2I.TRUNC.NTZ R3, R2 ;  /* 0x0000000200037305 */ /* 0x000ea2000020f100 */
[----:B-1----:R-:W-:-:S04]  /*01e0*/  ISETP.GE.AND P0, PT, R4, UR6, PT ;  /* 0x0000000604007c0c */ /* 0x002fc8000bf06270 */
[----:B------:R-:W-:Y:S02]  /*01f0*/  ISETP.GT.AND P0, PT, R4, -0x1, !P0 ;  /* 0xffffffff0400780c */ /* 0x000fe40004704270 */
[----:B--2---:R-:W-:-:S04]  /*0200*/  ISETP.GE.AND P1, PT, R3, UR7, PT ;  /* 0x0000000703007c0c */ /* 0x004fc8000bf26270 */
[----:B------:R-:W-:-:S04]  /*0210*/  ISETP.GT.AND P1, PT, R3, -0x1, !P1 ;  /* 0xffffffff0300780c */ /* 0x000fc80004f24270 */
[----:B------:R-:W-:-:S13]  /*0220*/  PLOP3.LUT P0, PT, P0, P1, PT, 0x80, 0x8 ;  /* 0x000000000008781c */ /* 0x000fda0000703070 */
[----:B0-----:R-:W-:Y:S05]  /*0230*/  @!P0 BRA `(.L_x_0) ;  /* 0x0000000000288947 */ /* 0x001fea0003800000 */
[----:B------:R-:W0:Y:S01]  /*0240*/  LDCU.128 UR8, c[0x0][0x380] ;  /* 0x00007000ff0877ac */ /* 0x000e220008000c00 */
[----:B------:R-:W-:-:S05]  /*0250*/  IMAD R3, R3, UR6, R4 ;  /* 0x0000000603037c24 */ /* 0x000fca000f8e0204 */
[----:B0-----:R-:W-:-:S04]  /*0260*/  IADD3 R2, P0, PT, R3, UR8, RZ ;  /* 0x0000000803027c10 */ /* 0x001fc8000ff1e0ff */
[----:B------:R-:W-:-:S06]  /*0270*/  LEA.HI.X.SX32 R3, R3, UR9, 0x1, P0 ;  /* 0x0000000903037c11 */ /* 0x000fcc00080f0eff */
[----:B------:R-:W2:Y:S01]  /*0280*/  LDG.E.U8 R3, desc[UR4][R2.64] ;  /* 0x0000000402037981 */ /* 0x000ea2000c1e1100 */
[----:B------:R-:W-:-:S05]  /*0290*/  IMAD R0, R5, UR6, R0 ;  /* 0x0000000605007c24 */ /* 0x000fca000f8e0200 */
[----:B------:R-:W-:-:S04]  /*02a0*/  IADD3 R4, P0, PT, R0, UR10, RZ ;  /* 0x0000000a00047c10 */ /* 0x000fc8000ff1e0ff */
[----:B------:R-:W-:-:S05]  /*02b0*/  LEA.HI.X.SX32 R5, R0, UR11, 0x1, P0 ;  /* 0x0000000b00057c11 */ /* 0x000fca00080f0eff */
[----:B--2---:R-:W-:Y:S01]  /*02c0*/  STG.E.U8 desc[UR4][R4.64], R3 ;  /* 0x0000000304007986 */ /* 0x004fe2000c101104 */
[----:B------:R-:W-:Y:S05]  /*02d0*/  EXIT ;  /* 0x000000000000794d */ /* 0x000fea0003800000 */
.L_x_0:
[----:B------:R-:W0:Y:S01]  /*02e0*/  LDCU.64 UR8, c[0x0][0x388] ;  /* 0x00007100ff0877ac */ /* 0x000e220008000a00 */
[----:B------:R-:W-:-:S05]  /*02f0*/  IMAD R0, R5, UR6, R0 ;  /* 0x0000000605007c24 */ /* 0x000fca000f8e0200 */
[----:B0-----:R-:W-:-:S04]  /*0300*/  IADD3 R2, P0, PT, R0, UR8, RZ ;  /* 0x0000000800027c10 */ /* 0x001fc8000ff1e0ff */
[----:B------:R-:W-:-:S05]  /*0310*/  LEA.HI.X.SX32 R3, R0, UR9, 0x1, P0 ;  /* 0x0000000900037c11 */ /* 0x000fca00080f0eff */
[----:B------:R-:W-:Y:S01]  /*0320*/  STG.E.U8 desc[UR4][R2.64], RZ ;  /* 0x000000ff02007986 */ /* 0x000fe2000c101104 */
[----:B------:R-:W-:Y:S05]  /*0330*/  EXIT ;  /* 0x000000000000794d */ /* 0x000fea0003800000 */
.L_x_1:
[----:B------:R-:W-:-:S00]  /*0340*/  BRA `(.L_x_1) ;  /* 0xfffffffc00fc7947 */ /* 0x000fc0000383ffff */
[----:B------:R-:W-:-:S00]  /*0350*/  NOP ;  /* 0x0000000000007918 */ /* 0x000fc00000000000 */
        /* <DEDUP_REMOVED lines=10> */
.L_x_2:


//--------------------- .nv.shared.reserved.0     --------------------------
	.section	.nv.shared.reserved.0,"aw",@nobits
	.weak		__nv_reservedSMEM_offset_0_alias
	.size		__nv_reservedSMEM_offset_0_alias, 0, 64
	.other		__nv_reservedSMEM_offset_0_alias,@"STO_CUDA_RESERVED_SHARED STV_DEFAULT"
__nv_reservedSMEM_offset_0_alias:
	.zero		0
	.zero		64


//--------------------- .nv.constant0._Z17rotateImageKernelPKhPhiiffii --------------------------
	.section	.nv.constant0._Z17rotateImageKernelPKhPhiiffii,"a",@progbits
	.sectionflags	@""
	.align	4
.nv.constant0._Z17rotateImageKernelPKhPhiiffii:
	.zero		936


//--------------------- SYMBOLS --------------------------

	.type		.nv.reservedSmem.offset0,@object
	.size		.nv.reservedSmem.offset0,0x4
